	.headerflags	@"EF_CUDA_TEXMODE_UNIFIED EF_CUDA_64BIT_ADDRESS EF_CUDA_ACCELERATORS EF_CUDA_SM90 EF_CUDA_VIRTUAL_SM(EF_CUDA_SM90)"
	.elftype	@"ET_EXEC"


//--------------------- .nv.info                  --------------------------
	.section	.nv.info,"",@"SHT_CUDA_INFO"
	.align	4


	//----- nvinfo : EIATTR_REGCOUNT
	.align		4
        /*0000*/ 	.byte	0x04, 0x2f
        /*0002*/ 	.short	(.L_1 - .L_0)
	.align		4
.L_0:
        /*0004*/ 	.word	index@(triton_poi_fused_max_pool2d_with_indices_20)
        /*0008*/ 	.word	0x0000000e


	//----- nvinfo : EIATTR_MIN_STACK_SIZE
	.align		4
.L_1:
        /*000c*/ 	.byte	0x04, 0x12
        /*000e*/ 	.short	(.L_3 - .L_2)
	.align		4
.L_2:
        /*0010*/ 	.word	index@(triton_poi_fused_max_pool2d_with_indices_20)
        /*0014*/ 	.word	0x00000000


	//----- nvinfo : EIATTR_FRAME_SIZE
	.align		4
.L_3:
        /*0018*/ 	.byte	0x04, 0x11
        /*001a*/ 	.short	(.L_5 - .L_4)
	.align		4
.L_4:
        /*001c*/ 	.word	index@(triton_poi_fused_max_pool2d_with_indices_20)
        /*0020*/ 	.word	0x00000000


	//----- nvinfo : EIATTR_MIN_STACK_SIZE
	.align		4
.L_5:
        /*0024*/ 	.byte	0x04, 0x12
        /*0026*/ 	.short	(.L_7 - .L_6)
	.align		4
.L_6:
        /*0028*/ 	.word	index@(triton_poi_fused_max_pool2d_with_indices_20)
        /*002c*/ 	.word	0x00000000
.L_7:


//--------------------- .nv.info.triton_poi_fused_max_pool2d_with_indices_20 --------------------------
	.section	.nv.info.triton_poi_fused_max_pool2d_with_indices_20,"",@"SHT_CUDA_INFO"
	.sectionflags	@""
	.align	4


	//----- nvinfo : EIATTR_CUDA_API_VERSION
	.align		4
        /*0000*/ 	.byte	0x04, 0x37
        /*0002*/ 	.short	(.L_9 - .L_8)
.L_8:
        /*0004*/ 	.word	0x0000007c


	//----- nvinfo : EIATTR_KPARAM_INFO
	.align		4
.L_9:
        /*0008*/ 	.byte	0x04, 0x17
        /*000a*/ 	.short	(.L_11 - .L_10)
.L_10:
        /*000c*/ 	.word	0x00000000
        /*0010*/ 	.short	0x0002
        /*0012*/ 	.short	0x0010
        /*0014*/ 	.byte	0x00, 0xf0, 0x11, 0x00


	//----- nvinfo : EIATTR_KPARAM_INFO
	.align		4
.L_11:
        /*0018*/ 	.byte	0x04, 0x17
        /*001a*/ 	.short	(.L_13 - .L_12)
.L_12:
        /*001c*/ 	.word	0x00000000
        /*0020*/ 	.short	0x0001
        /*0022*/ 	.short	0x0008
        /*0024*/ 	.byte	0x00, 0xf4, 0x21, 0x00


	//----- nvinfo : EIATTR_KPARAM_INFO
	.align		4
.L_13:
        /*0028*/ 	.byte	0x04, 0x17
        /*002a*/ 	.short	(.L_15 - .L_14)
.L_14:
        /*002c*/ 	.word	0x00000000
        /*0030*/ 	.short	0x0000
        /*0032*/ 	.short	0x0000
        /*0034*/ 	.byte	0x00, 0xf4, 0x21, 0x00


	//----- nvinfo : EIATTR_SPARSE_MMA_MASK
	.align		4
.L_15:
        /*0038*/ 	.byte	0x03, 0x50
        /*003a*/ 	.short	0x0000


	//----- nvinfo : EIATTR_MAXREG_COUNT
	.align		4
        /*003c*/ 	.byte	0x03, 0x1b
        /*003e*/ 	.short	0x00ff


	//----- nvinfo : EIATTR_EXIT_INSTR_OFFSETS
	.align		4
        /*0040*/ 	.byte	0x04, 0x1c
        /*0042*/ 	.short	(.L_17 - .L_16)


	//   ....[0]....
.L_16:
        /*0044*/ 	.word	0x000003a0


	//----- nvinfo : EIATTR_REQNTID
	.align		4
.L_17:
        /*0048*/ 	.byte	0x04, 0x10
        /*004a*/ 	.short	(.L_19 - .L_18)
.L_18:
        /*004c*/ 	.word	0x00000080
        /*0050*/ 	.word	0x00000001
        /*0054*/ 	.word	0x00000001


	//----- nvinfo : EIATTR_CBANK_PARAM_SIZE
	.align		4
.L_19:
        /*0058*/ 	.byte	0x03, 0x19
        /*005a*/ 	.short	0x0014


	//----- nvinfo : EIATTR_PARAM_CBANK
	.align		4
        /*005c*/ 	.byte	0x04, 0x0a
        /*005e*/ 	.short	(.L_21 - .L_20)
	.align		4
.L_20:
        /*0060*/ 	.word	index@(.nv.constant0.triton_poi_fused_max_pool2d_with_indices_20)
        /*0064*/ 	.short	0x0210
        /*0066*/ 	.short	0x0014


	//----- nvinfo : EIATTR_SW_WAR
	.align		4
.L_21:
        /*0068*/ 	.byte	0x04, 0x36
        /*006a*/ 	.short	(.L_23 - .L_22)
.L_22:
        /*006c*/ 	.word	0x00000008
.L_23:


//--------------------- .nv.callgraph             --------------------------
	.section	.nv.callgraph,"",@"SHT_CUDA_CALLGRAPH"
	.align	4
	.sectionentsize	8
	.align		4
        /*0000*/ 	.word	0x00000000
	.align		4
        /*0004*/ 	.word	0xffffffff
	.align		4
        /*0008*/ 	.word	0x00000000
	.align		4
        /*000c*/ 	.word	0xfffffffe
	.align		4
        /*0010*/ 	.word	0x00000000
	.align		4
        /*0014*/ 	.word	0xfffffffd
	.align		4
        /*0018*/ 	.word	0x00000000
	.align		4
        /*001c*/ 	.word	0xfffffffc


//--------------------- .text.triton_poi_fused_max_pool2d_with_indices_20 --------------------------
	.section	.text.triton_poi_fused_max_pool2d_with_indices_20,"ax",@progbits
	.align	128
        .global         triton_poi_fused_max_pool2d_with_indices_20
        .type           triton_poi_fused_max_pool2d_with_indices_20,@function
        .size           triton_poi_fused_max_pool2d_with_indices_20,(.L_x_1 - triton_poi_fused_max_pool2d_with_indices_20)
        .other          triton_poi_fused_max_pool2d_with_indices_20,@"STO_CUDA_ENTRY STV_DEFAULT"
triton_poi_fused_max_pool2d_with_indices_20:
.text.triton_poi_fused_max_pool2d_with_indices_20:
[----:B------:R-:W-:Y:S01]  /*0000*/  LDC R1, c[0x0][0x28] ;  /* 0x00000a00ff017b82 */ /* 0x000fe20000000800 */
[----:B------:R-:W1:Y:S01]  /*0010*/  S2R R0, SR_TID.X ;  /* 0x0000000000007919 */ /* 0x000e620000002100 */
[----:B------:R-:W-:Y:S01]  /*0020*/  ULDC.64 UR4, c[0x0][0x208] ;  /* 0x0000820000047ab9 */ /* 0x000fe20000000a00 */
[----:B------:R-:W-:Y:S01]  /*0030*/  ULDC.64 UR6, c[0x0][0x218] ;  /* 0x0000860000067ab9 */ /* 0x000fe20000000a00 */
[----:B------:R-:W2:Y:S01]  /*0040*/  S2R R3, SR_CTAID.X ;  /* 0x0000000000037919 */ /* 0x000ea20000002500 */
[----:B-1----:R-:W-:Y:S01]  /*0050*/  IMAD.SHL.U32 R0, R0, 0x2, RZ ;  /* 0x0000000200007824 */ /* 0x002fe200078e00ff */
[----:B--2---:R-:W-:-:S04]  /*0060*/  SHF.R.S32.HI R5, RZ, 0x17, R3 ;  /* 0x00000017ff057819 */ /* 0x004fc80000011403 */
[----:B------:R-:W-:Y:S02]  /*0070*/  LOP3.LUT R0, R0, 0xfe, RZ, 0xc0, !PT ;  /* 0x000000fe00007812 */ /* 0x000fe400078ec0ff */
[----:B------:R-:W-:-:S03]  /*0080*/  SGXT R5, R5, 0x1 ;  /* 0x000000010505781a */ /* 0x000fc60000000200 */
[----:B------:R-:W-:-:S05]  /*0090*/  IMAD R0, R3, 0x100, R0 ;  /* 0x0000010003007824 */ /* 0x000fca00078e0200 */
[----:B------:R-:W-:Y:S02]  /*00a0*/  SHF.R.S32.HI R3, RZ, 0x1f, R0 ;  /* 0x0000001fff037819 */ /* 0x000fe40000011400 */
[-C--:B------:R-:W-:Y:S02]  /*00b0*/  LEA.HI R6, R5, R0.reuse, RZ, 0x9 ;  /* 0x0000000005067211 */ /* 0x080fe400078f48ff */
[----:B------:R-:W-:Y:S02]  /*00c0*/  LEA.HI R4, R3, R0, RZ, 0x6 ;  /* 0x0000000003047211 */ /* 0x000fe400078f30ff */
[----:B------:R-:W1:Y:S01]  /*00d0*/  LDC.64 R2, c[0x0][0x210] ;  /* 0x00008400ff027b82 */ /* 0x000e620000000a00 */
[----:B------:R-:W-:Y:S01]  /*00e0*/  IMAD.SHL.U32 R7, R6, 0x4, RZ ;  /* 0x0000000406077824 */ /* 0x000fe200078e00ff */
[----:B------:R-:W-:-:S04]  /*00f0*/  SHF.R.S32.HI R5, RZ, 0x6, R4 ;  /* 0x00000006ff057819 */ /* 0x000fc80000011404 */
[----:B------:R-:W-:Y:S02]  /*0100*/  LEA.HI R6, R5, R5, RZ, 0x3 ;  /* 0x0000000505067211 */ /* 0x000fe400078f18ff */
[----:B------:R-:W-:Y:S02]  /*0110*/  LOP3.LUT R8, R7, 0xfffff800, RZ, 0xc0, !PT ;  /* 0xfffff80007087812 */ /* 0x000fe400078ec0ff */
[----:B------:R-:W-:Y:S02]  /*0120*/  LOP3.LUT R7, R4, 0xffffffc0, RZ, 0xc0, !PT ;  /* 0xffffffc004077812 */ /* 0x000fe400078ec0ff */
[----:B------:R-:W-:Y:S02]  /*0130*/  LOP3.LUT R6, R6, 0x1fffff8, RZ, 0xc0, !PT ;  /* 0x01fffff806067812 */ /* 0x000fe400078ec0ff */
[----:B------:R-:W-:-:S03]  /*0140*/  IADD3 R7, R8, R0, -R7 ;  /* 0x0000000008077210 */ /* 0x000fc60007ffe807 */
[----:B------:R-:W-:-:S04]  /*0150*/  IMAD.IADD R6, R5, 0x1, -R6 ;  /* 0x0000000105067824 */ /* 0x000fc800078e0a06 */
[----:B------:R-:W-:-:S04]  /*0160*/  IMAD R11, R6, 0x80, R7 ;  /* 0x00000080060b7824 */ /* 0x000fc800078e0207 */
[C---:B------:R-:W-:Y:S02]  /*0170*/  VIADD R7, R11.reuse, 0x40 ;  /* 0x000000400b077836 */ /* 0x040fe40000000000 */
[----:B-1----:R-:W-:-:S04]  /*0180*/  IMAD.WIDE R4, R11, 0x4, R2 ;  /* 0x000000040b047825 */ /* 0x002fc800078e0202 */
[--C-:B------:R-:W-:Y:S02]  /*0190*/  IMAD.WIDE R6, R7, 0x4, R2.reuse ;  /* 0x0000000407067825 */ /* 0x100fe400078e0202 */
[----:B------:R-:W2:Y:S02]  /*01a0*/  LDG.E.64 R4, desc[UR4][R4.64] ;  /* 0x0000000404047981 */ /* 0x000ea4000c1e1b00 */
[----:B------:R-:W-:Y:S02]  /*01b0*/  VIADD R9, R11, 0x400 ;  /* 0x000004000b097836 */ /* 0x000fe40000000000 */
[----:B------:R-:W2:Y:S02]  /*01c0*/  LDG.E.64 R6, desc[UR4][R6.64] ;  /* 0x0000000406067981 */ /* 0x000ea4000c1e1b00 */
[----:B------:R-:W-:-:S06]  /*01d0*/  IMAD.WIDE R8, R9, 0x4, R2 ;  /* 0x0000000409087825 */ /* 0x000fcc00078e0202 */
[----:B------:R-:W3:Y:S01]  /*01e0*/  LDG.E.64 R8, desc[UR4][R8.64] ;  /* 0x0000000408087981 */ /* 0x000ee2000c1e1b00 */
[----:B------:R-:W-:-:S04]  /*01f0*/  VIADD R11, R11, 0x440 ;  /* 0x000004400b0b7836 */ /* 0x000fc80000000000 */
[----:B------:R-:W-:-:S06]  /*0200*/  IMAD.WIDE R2, R11, 0x4, R2 ;  /* 0x000000040b027825 */ /* 0x000fcc00078e0202 */
[----:B------:R-:W4:Y:S01]  /*0210*/  LDG.E.64 R2, desc[UR4][R2.64] ;  /* 0x0000000402027981 */ /* 0x000f22000c1e1b00 */
[C---:B--2---:R-:W-:Y:S02]  /*0220*/  FSETP.GT.AND P3, PT, R6.reuse, R4, PT ;  /* 0x000000040600720b */ /* 0x044fe40003f64000 */
[----:B------:R-:W-:Y:S02]  /*0230*/  FSETP.GT.AND P0, PT, R7, R5, PT ;  /* 0x000000050700720b */ /* 0x000fe40003f04000 */
[----:B------:R-:W-:Y:S02]  /*0240*/  FSETP.NAN.AND P5, PT, R6, R6, PT ;  /* 0x000000060600720b */ /* 0x000fe40003fa8000 */
[----:B---3--:R-:W-:Y:S02]  /*0250*/  FSETP.NAN.AND P2, PT, R8, R8, PT ;  /* 0x000000080800720b */ /* 0x008fe40003f48000 */
[----:B------:R-:W-:Y:S02]  /*0260*/  FSETP.NAN.AND P1, PT, R9, R9, PT ;  /* 0x000000090900720b */ /* 0x000fe40003f28000 */
[----:B------:R-:W-:-:S03]  /*0270*/  FSETP.NAN.AND P4, PT, R7, R7, PT ;  /* 0x000000070700720b */ /* 0x000fc60003f88000 */
[----:B------:R-:W-:Y:S02]  /*0280*/  @!P3 SEL R6, R6, R4, P5 ;  /* 0x000000040606b207 */ /* 0x000fe40002800000 */
[----:B------:R-:W-:Y:S02]  /*0290*/  @!P0 SEL R7, R7, R5, P4 ;  /* 0x0000000507078207 */ /* 0x000fe40002000000 */
[----:B------:R-:W-:Y:S02]  /*02a0*/  FSETP.GEU.AND P5, PT, R6, R8, PT ;  /* 0x000000080600720b */ /* 0x000fe40003fae000 */
[----:B------:R-:W-:Y:S02]  /*02b0*/  FSETP.GEU.AND P4, PT, R7, R9, PT ;  /* 0x000000090700720b */ /* 0x000fe40003f8e000 */
[----:B------:R-:W-:Y:S02]  /*02c0*/  @!P2 SEL R8, R8, R6, !P5 ;  /* 0x000000060808a207 */ /* 0x000fe40006800000 */
[----:B------:R-:W-:-:S02]  /*02d0*/  @!P1 SEL R9, R9, R7, !P4 ;  /* 0x0000000709099207 */ /* 0x000fc40006000000 */
[----:B----4-:R-:W-:Y:S02]  /*02e0*/  FSETP.GEU.AND P1, PT, R8, R2, PT ;  /* 0x000000020800720b */ /* 0x010fe40003f2e000 */
[----:B------:R-:W-:Y:S02]  /*02f0*/  SEL R4, RZ, 0x1, !P3 ;  /* 0x00000001ff047807 */ /* 0x000fe40005800000 */
[----:B------:R-:W-:Y:S02]  /*0300*/  SEL R2, RZ, 0x1, !P0 ;  /* 0x00000001ff027807 */ /* 0x000fe40004000000 */
[----:B------:R-:W-:Y:S02]  /*0310*/  FSETP.GEU.AND P0, PT, R9, R3, PT ;  /* 0x000000030900720b */ /* 0x000fe40003f0e000 */
[----:B------:R-:W-:Y:S02]  /*0320*/  SEL R4, R4, 0x2, P5 ;  /* 0x0000000204047807 */ /* 0x000fe40002800000 */
[----:B------:R-:W-:-:S02]  /*0330*/  SEL R3, R2, 0x2, P4 ;  /* 0x0000000202037807 */ /* 0x000fc40002000000 */
[----:B------:R-:W-:Y:S02]  /*0340*/  SEL R4, R4, 0x3, P1 ;  /* 0x0000000304047807 */ /* 0x000fe40000800000 */
[----:B------:R-:W-:Y:S02]  /*0350*/  SEL R5, R3, 0x3, P0 ;  /* 0x0000000303057807 */ /* 0x000fe40000000000 */
[----:B------:R-:W-:-:S03]  /*0360*/  IADD3 R2, P2, R0, UR6, RZ ;  /* 0x0000000600027c10 */ /* 0x000fc6000ff5e0ff */
[----:B------:R-:W-:Y:S01]  /*0370*/  IMAD R5, R5, 0x100, R4 ;  /* 0x0000010005057824 */ /* 0x000fe200078e0204 */
[----:B------:R-:W-:-:S05]  /*0380*/  LEA.HI.X.SX32 R3, R0, UR7, 0x1, P2 ;  /* 0x0000000700037c11 */ /* 0x000fca00090f0eff */
[----:B------:R-:W-:Y:S01]  /*0390*/  STG.E.U16 desc[UR4][R2.64], R5 ;  /* 0x0000000502007986 */ /* 0x000fe2000c101504 */
[----:B------:R-:W-:Y:S05]  /*03a0*/  EXIT ;  /* 0x000000000000794d */ /* 0x000fea0003800000 */
.L_x_0:
[----:B------:R-:W-:-:S00]  /*03b0*/  BRA `(.L_x_0) ;  /* 0xfffffffc00fc7947 */ /* 0x000fc0000383ffff */
[----:B------:R-:W-:-:S00]  /*03c0*/  NOP ;  /* 0x0000000000007918 */ /* 0x000fc00000000000 */
        /* <DEDUP_REMOVED lines=11> */
.L_x_1:


//--------------------- .nv.constant0.triton_poi_fused_max_pool2d_with_indices_20 --------------------------
	.section	.nv.constant0.triton_poi_fused_max_pool2d_with_indices_20,"a",@progbits
	.sectionflags	@""
	.align	4
.nv.constant0.triton_poi_fused_max_pool2d_with_indices_20:
	.zero		548
